//
// Generated by NVIDIA NVVM Compiler
//
// Compiler Build ID: CL-36424714
// Cuda compilation tools, release 13.0, V13.0.88
// Based on NVVM 20.0.0
//

.version 9.0
.target sm_100
.address_size 64

	// .globl	_Z13mark_nonzerosPKfiPi
.extern .shared .align 16 .b8 sdata[];

.visible .entry _Z13mark_nonzerosPKfiPi(
	.param .u64 .ptr .align 1 _Z13mark_nonzerosPKfiPi_param_0,
	.param .u32 _Z13mark_nonzerosPKfiPi_param_1,
	.param .u64 .ptr .align 1 _Z13mark_nonzerosPKfiPi_param_2
)
{
	.reg .pred 	%p<3>;
	.reg .b32 	%r<7>;
	.reg .b32 	%f<2>;
	.reg .b64 	%rd<8>;

	ld.param.u64 	%rd1, [_Z13mark_nonzerosPKfiPi_param_0];
	ld.param.u32 	%r2, [_Z13mark_nonzerosPKfiPi_param_1];
	ld.param.u64 	%rd2, [_Z13mark_nonzerosPKfiPi_param_2];
	mov.u32 	%r3, %ctaid.x;
	mov.u32 	%r4, %ntid.x;
	mov.u32 	%r5, %tid.x;
	mad.lo.s32 	%r1, %r3, %r4, %r5;
	setp.ge.s32 	%p1, %r1, %r2;
	@%p1 bra 	$L__BB0_2;
	cvta.to.global.u64 	%rd3, %rd1;
	cvta.to.global.u64 	%rd4, %rd2;
	mul.wide.s32 	%rd5, %r1, 4;
	add.s64 	%rd6, %rd3, %rd5;
	ld.global.f32 	%f1, [%rd6];
	setp.neu.f32 	%p2, %f1, 0f00000000;
	selp.u32 	%r6, 1, 0, %p2;
	add.s64 	%rd7, %rd4, %rd5;
	st.global.u32 	[%rd7], %r6;
$L__BB0_2:
	ret;

}
	// .globl	_Z14inclusive_scanPii
.visible .entry _Z14inclusive_scanPii(
	.param .u64 .ptr .align 1 _Z14inclusive_scanPii_param_0,
	.param .u32 _Z14inclusive_scanPii_param_1
)
{
	.reg .pred 	%p<7>;
	.reg .b32 	%r<28>;
	.reg .b64 	%rd<5>;

	ld.param.u64 	%rd2, [_Z14inclusive_scanPii_param_0];
	ld.param.u32 	%r11, [_Z14inclusive_scanPii_param_1];
	cvta.to.global.u64 	%rd3, %rd2;
	mov.u32 	%r1, %tid.x;
	mov.u32 	%r13, %ctaid.x;
	mov.u32 	%r2, %ntid.x;
	mad.lo.s32 	%r3, %r13, %r2, %r1;
	setp.ge.u32 	%p1, %r3, %r11;
	mul.wide.u32 	%rd4, %r3, 4;
	add.s64 	%rd1, %rd3, %rd4;
	mov.b32 	%r25, 0;
	@%p1 bra 	$L__BB1_2;
	ld.global.u32 	%r25, [%rd1];
$L__BB1_2:
	shl.b32 	%r14, %r1, 2;
	mov.u32 	%r15, sdata;
	add.s32 	%r6, %r15, %r14;
	st.shared.u32 	[%r6], %r25;
	bar.sync 	0;
	setp.lt.u32 	%p2, %r2, 2;
	@%p2 bra 	$L__BB1_9;
	mov.b32 	%r26, 1;
$L__BB1_4:
	setp.lt.u32 	%p3, %r1, %r26;
	mov.b32 	%r27, 0;
	@%p3 bra 	$L__BB1_6;
	sub.s32 	%r18, %r1, %r26;
	shl.b32 	%r19, %r18, 2;
	add.s32 	%r21, %r15, %r19;
	ld.shared.u32 	%r27, [%r21];
$L__BB1_6:
	setp.lt.u32 	%p4, %r1, %r26;
	bar.sync 	0;
	@%p4 bra 	$L__BB1_8;
	ld.shared.u32 	%r22, [%r6];
	add.s32 	%r23, %r22, %r27;
	st.shared.u32 	[%r6], %r23;
$L__BB1_8:
	bar.sync 	0;
	shl.b32 	%r26, %r26, 1;
	setp.lt.u32 	%p5, %r26, %r2;
	@%p5 bra 	$L__BB1_4;
$L__BB1_9:
	setp.ge.u32 	%p6, %r3, %r11;
	@%p6 bra 	$L__BB1_11;
	ld.shared.u32 	%r24, [%r6];
	st.global.u32 	[%rd1], %r24;
$L__BB1_11:
	ret;

}
	// .globl	_Z12to_exclusivePii
.visible .entry _Z12to_exclusivePii(
	.param .u64 .ptr .align 1 _Z12to_exclusivePii_param_0,
	.param .u32 _Z12to_exclusivePii_param_1
)
{
	.reg .pred 	%p<3>;
	.reg .b32 	%r<8>;
	.reg .b64 	%rd<5>;

	ld.param.u64 	%rd2, [_Z12to_exclusivePii_param_0];
	ld.param.u32 	%r2, [_Z12to_exclusivePii_param_1];
	cvta.to.global.u64 	%rd1, %rd2;
	mov.u32 	%r3, %ctaid.x;
	mov.u32 	%r4, %ntid.x;
	mov.u32 	%r5, %tid.x;
	mad.lo.s32 	%r1, %r3, %r4, %r5;
	setp.ge.s32 	%p1, %r1, %r2;
	@%p1 bra 	$L__BB2_4;
	setp.ne.s32 	%p2, %r1, 0;
	@%p2 bra 	$L__BB2_3;
	mov.b32 	%r7, 0;
	st.global.u32 	[%rd1], %r7;
	bra.uni 	$L__BB2_4;
$L__BB2_3:
	mul.wide.s32 	%rd3, %r1, 4;
	add.s64 	%rd4, %rd1, %rd3;
	ld.global.u32 	%r6, [%rd4+-4];
	st.global.u32 	[%rd4], %r6;
$L__BB2_4:
	ret;

}
	// .globl	_Z15scatter_nonzeroPKfPKiiPfPi
.visible .entry _Z15scatter_nonzeroPKfPKiiPfPi(
	.param .u64 .ptr .align 1 _Z15scatter_nonzeroPKfPKiiPfPi_param_0,
	.param .u64 .ptr .align 1 _Z15scatter_nonzeroPKfPKiiPfPi_param_1,
	.param .u32 _Z15scatter_nonzeroPKfPKiiPfPi_param_2,
	.param .u64 .ptr .align 1 _Z15scatter_nonzeroPKfPKiiPfPi_param_3,
	.param .u64 .ptr .align 1 _Z15scatter_nonzeroPKfPKiiPfPi_param_4
)
{
	.reg .pred 	%p<3>;
	.reg .b32 	%r<7>;
	.reg .b32 	%f<2>;
	.reg .b64 	%rd<16>;

	ld.param.u64 	%rd1, [_Z15scatter_nonzeroPKfPKiiPfPi_param_0];
	ld.param.u64 	%rd2, [_Z15scatter_nonzeroPKfPKiiPfPi_param_1];
	ld.param.u32 	%r2, [_Z15scatter_nonzeroPKfPKiiPfPi_param_2];
	ld.param.u64 	%rd3, [_Z15scatter_nonzeroPKfPKiiPfPi_param_3];
	ld.param.u64 	%rd4, [_Z15scatter_nonzeroPKfPKiiPfPi_param_4];
	mov.u32 	%r3, %ctaid.x;
	mov.u32 	%r4, %ntid.x;
	mov.u32 	%r5, %tid.x;
	mad.lo.s32 	%r1, %r3, %r4, %r5;
	setp.ge.s32 	%p1, %r1, %r2;
	@%p1 bra 	$L__BB3_3;
	cvta.to.global.u64 	%rd5, %rd1;
	mul.wide.s32 	%rd6, %r1, 4;
	add.s64 	%rd7, %rd5, %rd6;
	ld.global.f32 	%f1, [%rd7];
	setp.eq.f32 	%p2, %f1, 0f00000000;
	@%p2 bra 	$L__BB3_3;
	cvta.to.global.u64 	%rd8, %rd2;
	add.s64 	%rd10, %rd8, %rd6;
	ld.global.u32 	%r6, [%rd10];
	cvta.to.global.u64 	%rd11, %rd3;
	mul.wide.s32 	%rd12, %r6, 4;
	add.s64 	%rd13, %rd11, %rd12;
	st.global.f32 	[%rd13], %f1;
	cvta.to.global.u64 	%rd14, %rd4;
	add.s64 	%rd15, %rd14, %rd12;
	st.global.u32 	[%rd15], %r1;
$L__BB3_3:
	ret;

}


// ===== COMPILED SASS (sm_100) =====

	.target	sm_100

	.elftype	@"ET_EXEC"


//--------------------- .note.nv.tkinfo           --------------------------
	.section	.note.nv.tkinfo,"",@"SHT_NOTE"
	.sectionflags	@"SHF_NOTE_NV_TKINFO"
	.tkinfo
        /*0018*/ 	.word	0x00000002
        /*0030*/ 	.string	""
        /*0030*/ 	.string	"ptxas"
        /*0030*/ 	.string	"Cuda compilation tools, release 13.0, V13.0.88"
        /*0030*/ 	.string	"Build cuda_13.0.r13.0/compiler.36424714_0"
        /*0030*/ 	.string	"-arch sm_100 -m 64 "



//--------------------- .note.nv.cuinfo           --------------------------
	.section	.note.nv.cuinfo,"",@"SHT_NOTE"
	.sectionflags	@"SHF_NOTE_NV_CUINFO"
        /*0018*/ 	.short	0x0002
        /*001a*/ 	.short	0x0064
        /*001c*/ 	.short	0x0082
	.zero		2


//--------------------- .nv.info                  --------------------------
	.section	.nv.info,"",@"SHT_CUDA_INFO"
	.align	4


	//----- nvinfo : EIATTR_REGCOUNT
	.align		4
        /*0000*/ 	.byte	0x04, 0x2f
        /*0002*/ 	.short	(.L_1 - .L_0)
	.align		4
.L_0:
        /*0004*/ 	.word	index@(_Z13mark_nonzerosPKfiPi)
        /*0008*/ 	.word	0x0000000a


	//----- nvinfo : EIATTR_FRAME_SIZE
	.align		4
.L_1:
        /*000c*/ 	.byte	0x04, 0x11
        /*000e*/ 	.short	(.L_3 - .L_2)
	.align		4
.L_2:
        /*0010*/ 	.word	index@(_Z13mark_nonzerosPKfiPi)
        /*0014*/ 	.word	0x00000000


	//----- nvinfo : EIATTR_REGCOUNT
	.align		4
.L_3:
        /*0018*/ 	.byte	0x04, 0x2f
        /*001a*/ 	.short	(.L_5 - .L_4)
	.align		4
.L_4:
        /*001c*/ 	.word	index@(_Z14inclusive_scanPii)
        /*0020*/ 	.word	0x0000000e


	//----- nvinfo : EIATTR_FRAME_SIZE
	.align		4
.L_5:
        /*0024*/ 	.byte	0x04, 0x11
        /*0026*/ 	.short	(.L_7 - .L_6)
	.align		4
.L_6:
        /*0028*/ 	.word	index@(_Z14inclusive_scanPii)
        /*002c*/ 	.word	0x00000000


	//----- nvinfo : EIATTR_REGCOUNT
	.align		4
.L_7:
        /*0030*/ 	.byte	0x04, 0x2f
        /*0032*/ 	.short	(.L_9 - .L_8)
	.align		4
.L_8:
        /*0034*/ 	.word	index@(_Z12to_exclusivePii)
        /*0038*/ 	.word	0x00000008


	//----- nvinfo : EIATTR_FRAME_SIZE
	.align		4
.L_9:
        /*003c*/ 	.byte	0x04, 0x11
        /*003e*/ 	.short	(.L_11 - .L_10)
	.align		4
.L_10:
        /*0040*/ 	.word	index@(_Z12to_exclusivePii)
        /*0044*/ 	.word	0x00000000


	//----- nvinfo : EIATTR_REGCOUNT
	.align		4
.L_11:
        /*0048*/ 	.byte	0x04, 0x2f
        /*004a*/ 	.short	(.L_13 - .L_12)
	.align		4
.L_12:
        /*004c*/ 	.word	index@(_Z15scatter_nonzeroPKfPKiiPfPi)
        /*0050*/ 	.word	0x0000000e


	//----- nvinfo : EIATTR_FRAME_SIZE
	.align		4
.L_13:
        /*0054*/ 	.byte	0x04, 0x11
        /*0056*/ 	.short	(.L_15 - .L_14)
	.align		4
.L_14:
        /*0058*/ 	.word	index@(_Z15scatter_nonzeroPKfPKiiPfPi)
        /*005c*/ 	.word	0x00000000


	//----- nvinfo : EIATTR_MIN_STACK_SIZE
	.align		4
.L_15:
        /*0060*/ 	.byte	0x04, 0x12
        /*0062*/ 	.short	(.L_17 - .L_16)
	.align		4
.L_16:
        /*0064*/ 	.word	index@(_Z15scatter_nonzeroPKfPKiiPfPi)
        /*0068*/ 	.word	0x00000000


	//----- nvinfo : EIATTR_MIN_STACK_SIZE
	.align		4
.L_17:
        /*006c*/ 	.byte	0x04, 0x12
        /*006e*/ 	.short	(.L_19 - .L_18)
	.align		4
.L_18:
        /*0070*/ 	.word	index@(_Z12to_exclusivePii)
        /*0074*/ 	.word	0x00000000


	//----- nvinfo : EIATTR_MIN_STACK_SIZE
	.align		4
.L_19:
        /*0078*/ 	.byte	0x04, 0x12
        /*007a*/ 	.short	(.L_21 - .L_20)
	.align		4
.L_20:
        /*007c*/ 	.word	index@(_Z14inclusive_scanPii)
        /*0080*/ 	.word	0x00000000


	//----- nvinfo : EIATTR_MIN_STACK_SIZE
	.align		4
.L_21:
        /*0084*/ 	.byte	0x04, 0x12
        /*0086*/ 	.short	(.L_23 - .L_22)
	.align		4
.L_22:
        /*0088*/ 	.word	index@(_Z13mark_nonzerosPKfiPi)
        /*008c*/ 	.word	0x00000000
.L_23:


//--------------------- .nv.compat                --------------------------
	.section	.nv.compat,"",@"SHT_CUDA_COMPAT_INFO"
	.align	4
        /*0000*/ 	.byte	0x02, 0x09, 0x00, 0x00, 0x02, 0x02, 0x01, 0x00, 0x02, 0x05, 0x05, 0x00, 0x03, 0x07, 0x01, 0x01
        /*0010*/ 	.byte	0x02, 0x03, 0x00, 0x00, 0x02, 0x06, 0x01, 0x00, 0x04, 0x0b, 0x08, 0x00, 0x09, 0x00, 0x00, 0x00
        /*0020*/ 	.byte	0x00, 0x00, 0x00, 0x00


//--------------------- .nv.info._Z15scatter_nonzeroPKfPKiiPfPi --------------------------
	.section	.nv.info._Z15scatter_nonzeroPKfPKiiPfPi,"",@"SHT_CUDA_INFO"
	.sectionflags	@""
	.align	4


	//----- nvinfo : EIATTR_CUDA_API_VERSION
	.align		4
        /*0000*/ 	.byte	0x04, 0x37
        /*0002*/ 	.short	(.L_25 - .L_24)
.L_24:
        /*0004*/ 	.word	0x00000082


	//----- nvinfo : EIATTR_KPARAM_INFO
	.align		4
.L_25:
        /*0008*/ 	.byte	0x04, 0x17
        /*000a*/ 	.short	(.L_27 - .L_26)
.L_26:
        /*000c*/ 	.word	0x00000000
        /*0010*/ 	.short	0x0004
        /*0012*/ 	.short	0x0020
        /*0014*/ 	.byte	0x00, 0xf5, 0x21, 0x00


	//----- nvinfo : EIATTR_KPARAM_INFO
	.align		4
.L_27:
        /*0018*/ 	.byte	0x04, 0x17
        /*001a*/ 	.short	(.L_29 - .L_28)
.L_28:
        /*001c*/ 	.word	0x00000000
        /*0020*/ 	.short	0x0003
        /*0022*/ 	.short	0x0018
        /*0024*/ 	.byte	0x00, 0xf5, 0x21, 0x00


	//----- nvinfo : EIATTR_KPARAM_INFO
	.align		4
.L_29:
        /*0028*/ 	.byte	0x04, 0x17
        /*002a*/ 	.short	(.L_31 - .L_30)
.L_30:
        /*002c*/ 	.word	0x00000000
        /*0030*/ 	.short	0x0002
        /*0032*/ 	.short	0x0010
        /*0034*/ 	.byte	0x00, 0xf0, 0x11, 0x00


	//----- nvinfo : EIATTR_KPARAM_INFO
	.align		4
.L_31:
        /*0038*/ 	.byte	0x04, 0x17
        /*003a*/ 	.short	(.L_33 - .L_32)
.L_32:
        /*003c*/ 	.word	0x00000000
        /*0040*/ 	.short	0x0001
        /*0042*/ 	.short	0x0008
        /*0044*/ 	.byte	0x00, 0xf5, 0x21, 0x00


	//----- nvinfo : EIATTR_KPARAM_INFO
	.align		4
.L_33:
        /*0048*/ 	.byte	0x04, 0x17
        /*004a*/ 	.short	(.L_35 - .L_34)
.L_34:
        /*004c*/ 	.word	0x00000000
        /*0050*/ 	.short	0x0000
        /*0052*/ 	.short	0x0000
        /*0054*/ 	.byte	0x00, 0xf5, 0x21, 0x00


	//----- nvinfo : EIATTR_SPARSE_MMA_MASK
	.align		4
.L_35:
        /*0058*/ 	.byte	0x03, 0x50
        /*005a*/ 	.short	0x0000


	//----- nvinfo : EIATTR_MAXREG_COUNT
	.align		4
        /*005c*/ 	.byte	0x03, 0x1b
        /*005e*/ 	.short	0x00ff


	//----- nvinfo : EIATTR_MERCURY_ISA_VERSION
	.align		4
        /*0060*/ 	.byte	0x03, 0x5f
        /*0062*/ 	.short	0x0101


	//----- nvinfo : EIATTR_VRC_CTA_INIT_COUNT
	.align		4
        /*0064*/ 	.byte	0x02, 0x4a
	.zero		1
	.zero		1


	//----- nvinfo : EIATTR_EXIT_INSTR_OFFSETS
	.align		4
        /*0068*/ 	.byte	0x04, 0x1c
        /*006a*/ 	.short	(.L_37 - .L_36)


	//   ....[0]....
.L_36:
        /*006c*/ 	.word	0x00000070


	//   ....[1]....
        /*0070*/ 	.word	0x000000d0


	//   ....[2]....
        /*0074*/ 	.word	0x00000170


	//----- nvinfo : EIATTR_CBANK_PARAM_SIZE
	.align		4
.L_37:
        /*0078*/ 	.byte	0x03, 0x19
        /*007a*/ 	.short	0x0028


	//----- nvinfo : EIATTR_PARAM_CBANK
	.align		4
        /*007c*/ 	.byte	0x04, 0x0a
        /*007e*/ 	.short	(.L_39 - .L_38)
	.align		4
.L_38:
        /*0080*/ 	.word	index@(.nv.constant0._Z15scatter_nonzeroPKfPKiiPfPi)
        /*0084*/ 	.short	0x0380
        /*0086*/ 	.short	0x0028


	//----- nvinfo : EIATTR_SW_WAR
	.align		4
.L_39:
        /*0088*/ 	.byte	0x04, 0x36
        /*008a*/ 	.short	(.L_41 - .L_40)
.L_40:
        /*008c*/ 	.word	0x00000008
.L_41:


//--------------------- .nv.info._Z12to_exclusivePii --------------------------
	.section	.nv.info._Z12to_exclusivePii,"",@"SHT_CUDA_INFO"
	.sectionflags	@""
	.align	4


	//----- nvinfo : EIATTR_CUDA_API_VERSION
	.align		4
        /*0000*/ 	.byte	0x04, 0x37
        /*0002*/ 	.short	(.L_43 - .L_42)
.L_42:
        /*0004*/ 	.word	0x00000082


	//----- nvinfo : EIATTR_KPARAM_INFO
	.align		4
.L_43:
        /*0008*/ 	.byte	0x04, 0x17
        /*000a*/ 	.short	(.L_45 - .L_44)
.L_44:
        /*000c*/ 	.word	0x00000000
        /*0010*/ 	.short	0x0001
        /*0012*/ 	.short	0x0008
        /*0014*/ 	.byte	0x00, 0xf0, 0x11, 0x00


	//----- nvinfo : EIATTR_KPARAM_INFO
	.align		4
.L_45:
        /*0018*/ 	.byte	0x04, 0x17
        /*001a*/ 	.short	(.L_47 - .L_46)
.L_46:
        /*001c*/ 	.word	0x00000000
        /*0020*/ 	.short	0x0000
        /*0022*/ 	.short	0x0000
        /*0024*/ 	.byte	0x00, 0xf5, 0x21, 0x00


	//----- nvinfo : EIATTR_SPARSE_MMA_MASK
	.align		4
.L_47:
        /*0028*/ 	.byte	0x03, 0x50
        /*002a*/ 	.short	0x0000


	//----- nvinfo : EIATTR_MAXREG_COUNT
	.align		4
        /*002c*/ 	.byte	0x03, 0x1b
        /*002e*/ 	.short	0x00ff


	//----- nvinfo : EIATTR_MERCURY_ISA_VERSION
	.align		4
        /*0030*/ 	.byte	0x03, 0x5f
        /*0032*/ 	.short	0x0101


	//----- nvinfo : EIATTR_VRC_CTA_INIT_COUNT
	.align		4
        /*0034*/ 	.byte	0x02, 0x4a
	.zero		1
	.zero		1


	//----- nvinfo : EIATTR_EXIT_INSTR_OFFSETS
	.align		4
        /*0038*/ 	.byte	0x04, 0x1c
        /*003a*/ 	.short	(.L_49 - .L_48)


	//   ....[0]....
.L_48:
        /*003c*/ 	.word	0x00000070


	//   ....[1]....
        /*0040*/ 	.word	0x000000c0


	//   ....[2]....
        /*0044*/ 	.word	0x00000110


	//----- nvinfo : EIATTR_CBANK_PARAM_SIZE
	.align		4
.L_49:
        /*0048*/ 	.byte	0x03, 0x19
        /*004a*/ 	.short	0x000c


	//----- nvinfo : EIATTR_PARAM_CBANK
	.align		4
        /*004c*/ 	.byte	0x04, 0x0a
        /*004e*/ 	.short	(.L_51 - .L_50)
	.align		4
.L_50:
        /*0050*/ 	.word	index@(.nv.constant0._Z12to_exclusivePii)
        /*0054*/ 	.short	0x0380
        /*0056*/ 	.short	0x000c


	//----- nvinfo : EIATTR_SW_WAR
	.align		4
.L_51:
        /*0058*/ 	.byte	0x04, 0x36
        /*005a*/ 	.short	(.L_53 - .L_52)
.L_52:
        /*005c*/ 	.word	0x00000008
.L_53:


//--------------------- .nv.info._Z14inclusive_scanPii --------------------------
	.section	.nv.info._Z14inclusive_scanPii,"",@"SHT_CUDA_INFO"
	.sectionflags	@""
	.align	4


	//----- nvinfo : EIATTR_CUDA_API_VERSION
	.align		4
        /*0000*/ 	.byte	0x04, 0x37
        /*0002*/ 	.short	(.L_55 - .L_54)
.L_54:
        /*0004*/ 	.word	0x00000082


	//----- nvinfo : EIATTR_KPARAM_INFO
	.align		4
.L_55:
        /*0008*/ 	.byte	0x04, 0x17
        /*000a*/ 	.short	(.L_57 - .L_56)
.L_56:
        /*000c*/ 	.word	0x00000000
        /*0010*/ 	.short	0x0001
        /*0012*/ 	.short	0x0008
        /*0014*/ 	.byte	0x00, 0xf0, 0x11, 0x00


	//----- nvinfo : EIATTR_KPARAM_INFO
	.align		4
.L_57:
        /*0018*/ 	.byte	0x04, 0x17
        /*001a*/ 	.short	(.L_59 - .L_58)
.L_58:
        /*001c*/ 	.word	0x00000000
        /*0020*/ 	.short	0x0000
        /*0022*/ 	.short	0x0000
        /*0024*/ 	.byte	0x00, 0xf5, 0x21, 0x00


	//----- nvinfo : EIATTR_SPARSE_MMA_MASK
	.align		4
.L_59:
        /*0028*/ 	.byte	0x03, 0x50
        /*002a*/ 	.short	0x0000


	//----- nvinfo : EIATTR_MAXREG_COUNT
	.align		4
        /*002c*/ 	.byte	0x03, 0x1b
        /*002e*/ 	.short	0x00ff


	//----- nvinfo : EIATTR_NUM_BARRIERS
	.align		4
        /*0030*/ 	.byte	0x02, 0x4c
        /*0032*/ 	.byte	0x01
	.zero		1


	//----- nvinfo : EIATTR_MERCURY_ISA_VERSION
	.align		4
        /*0034*/ 	.byte	0x03, 0x5f
        /*0036*/ 	.short	0x0101


	//----- nvinfo : EIATTR_VRC_CTA_INIT_COUNT
	.align		4
        /*0038*/ 	.byte	0x02, 0x4a
	.zero		1
	.zero		1


	//----- nvinfo : EIATTR_EXIT_INSTR_OFFSETS
	.align		4
        /*003c*/ 	.byte	0x04, 0x1c
        /*003e*/ 	.short	(.L_61 - .L_60)


	//   ....[0]....
.L_60:
        /*0040*/ 	.word	0x00000240


	//   ....[1]....
        /*0044*/ 	.word	0x00000270


	//----- nvinfo : EIATTR_CBANK_PARAM_SIZE
	.align		4
.L_61:
        /*0048*/ 	.byte	0x03, 0x19
        /*004a*/ 	.short	0x000c


	//----- nvinfo : EIATTR_PARAM_CBANK
	.align		4
        /*004c*/ 	.byte	0x04, 0x0a
        /*004e*/ 	.short	(.L_63 - .L_62)
	.align		4
.L_62:
        /*0050*/ 	.word	index@(.nv.constant0._Z14inclusive_scanPii)
        /*0054*/ 	.short	0x0380
        /*0056*/ 	.short	0x000c


	//----- nvinfo : EIATTR_SW_WAR
	.align		4
.L_63:
        /*0058*/ 	.byte	0x04, 0x36
        /*005a*/ 	.short	(.L_65 - .L_64)
.L_64:
        /*005c*/ 	.word	0x00000008
.L_65:


//--------------------- .nv.info._Z13mark_nonzerosPKfiPi --------------------------
	.section	.nv.info._Z13mark_nonzerosPKfiPi,"",@"SHT_CUDA_INFO"
	.sectionflags	@""
	.align	4


	//----- nvinfo : EIATTR_CUDA_API_VERSION
	.align		4
        /*0000*/ 	.byte	0x04, 0x37
        /*0002*/ 	.short	(.L_67 - .L_66)
.L_66:
        /*0004*/ 	.word	0x00000082


	//----- nvinfo : EIATTR_KPARAM_INFO
	.align		4
.L_67:
        /*0008*/ 	.byte	0x04, 0x17
        /*000a*/ 	.short	(.L_69 - .L_68)
.L_68:
        /*000c*/ 	.word	0x00000000
        /*0010*/ 	.short	0x0002
        /*0012*/ 	.short	0x0010
        /*0014*/ 	.byte	0x00, 0xf5, 0x21, 0x00


	//----- nvinfo : EIATTR_KPARAM_INFO
	.align		4
.L_69:
        /*0018*/ 	.byte	0x04, 0x17
        /*001a*/ 	.short	(.L_71 - .L_70)
.L_70:
        /*001c*/ 	.word	0x00000000
        /*0020*/ 	.short	0x0001
        /*0022*/ 	.short	0x0008
        /*0024*/ 	.byte	0x00, 0xf0, 0x11, 0x00


	//----- nvinfo : EIATTR_KPARAM_INFO
	.align		4
.L_71:
        /*0028*/ 	.byte	0x04, 0x17
        /*002a*/ 	.short	(.L_73 - .L_72)
.L_72:
        /*002c*/ 	.word	0x00000000
        /*0030*/ 	.short	0x0000
        /*0032*/ 	.short	0x0000
        /*0034*/ 	.byte	0x00, 0xf5, 0x21, 0x00


	//----- nvinfo : EIATTR_SPARSE_MMA_MASK
	.align		4
.L_73:
        /*0038*/ 	.byte	0x03, 0x50
        /*003a*/ 	.short	0x0000


	//----- nvinfo : EIATTR_MAXREG_COUNT
	.align		4
        /*003c*/ 	.byte	0x03, 0x1b
        /*003e*/ 	.short	0x00ff


	//----- nvinfo : EIATTR_MERCURY_ISA_VERSION
	.align		4
        /*0040*/ 	.byte	0x03, 0x5f
        /*0042*/ 	.short	0x0101


	//----- nvinfo : EIATTR_VRC_CTA_INIT_COUNT
	.align		4
        /*0044*/ 	.byte	0x02, 0x4a
	.zero		1
	.zero		1


	//----- nvinfo : EIATTR_EXIT_INSTR_OFFSETS
	.align		4
        /*0048*/ 	.byte	0x04, 0x1c
        /*004a*/ 	.short	(.L_75 - .L_74)


	//   ....[0]....
.L_74:
        /*004c*/ 	.word	0x00000070


	//   ....[1]....
        /*0050*/ 	.word	0x00000110


	//----- nvinfo : EIATTR_CBANK_PARAM_SIZE
	.align		4
.L_75:
        /*0054*/ 	.byte	0x03, 0x19
        /*0056*/ 	.short	0x0018


	//----- nvinfo : EIATTR_PARAM_CBANK
	.align		4
        /*0058*/ 	.byte	0x04, 0x0a
        /*005a*/ 	.short	(.L_77 - .L_76)
	.align		4
.L_76:
        /*005c*/ 	.word	index@(.nv.constant0._Z13mark_nonzerosPKfiPi)
        /*0060*/ 	.short	0x0380
        /*0062*/ 	.short	0x0018


	//----- nvinfo : EIATTR_SW_WAR
	.align		4
.L_77:
        /*0064*/ 	.byte	0x04, 0x36
        /*0066*/ 	.short	(.L_79 - .L_78)
.L_78:
        /*0068*/ 	.word	0x00000008
.L_79:


//--------------------- .nv.callgraph             --------------------------
	.section	.nv.callgraph,"",@"SHT_CUDA_CALLGRAPH"
	.align	4
	.sectionentsize	8
	.align		4
        /*0000*/ 	.word	0x00000000
	.align		4
        /*0004*/ 	.word	0xffffffff
	.align		4
        /*0008*/ 	.word	0x00000000
	.align		4
        /*000c*/ 	.word	0xfffffffe
	.align		4
        /*0010*/ 	.word	0x00000000
	.align		4
        /*0014*/ 	.word	0xfffffffd
	.align		4
        /*0018*/ 	.word	0x00000000
	.align		4
        /*001c*/ 	.word	0xfffffffc


//--------------------- .text._Z15scatter_nonzeroPKfPKiiPfPi --------------------------
	.section	.text._Z15scatter_nonzeroPKfPKiiPfPi,"ax",@progbits
	.align	128
        .global         _Z15scatter_nonzeroPKfPKiiPfPi
        .type           _Z15scatter_nonzeroPKfPKiiPfPi,@function
        .size           _Z15scatter_nonzeroPKfPKiiPfPi,(.L_x_6 - _Z15scatter_nonzeroPKfPKiiPfPi)
        .other          _Z15scatter_nonzeroPKfPKiiPfPi,@"STO_CUDA_ENTRY STV_DEFAULT"
_Z15scatter_nonzeroPKfPKiiPfPi:
.text._Z15scatter_nonzeroPKfPKiiPfPi:
[----:B------:R-:W-:Y:S01]  /*0000*/  LDC R1, c[0x0][0x37c] ;  /* 0x0000df00ff017b82 */ /* 0x000fe20000000800 */
[----:B------:R-:W0:Y:S07]  /*0010*/  S2R R0, SR_TID.X ;  /* 0x0000000000007919 */ /* 0x000e2e0000002100 */
[----:B------:R-:W0:Y:S01]  /*0020*/  S2UR UR4, SR_CTAID.X ;  /* 0x00000000000479c3 */ /* 0x000e220000002500 */
[----:B------:R-:W1:Y:S07]  /*0030*/  LDCU UR5, c[0x0][0x390] ;  /* 0x00007200ff0577ac */ /* 0x000e6e0008000800 */
[----:B------:R-:W0:Y:S02]  /*0040*/  LDC R9, c[0x0][0x360] ;  /* 0x0000d800ff097b82 */ /* 0x000e240000000800 */
[----:B0-----:R-:W-:-:S05]  /*0050*/  IMAD R9, R9, UR4, R0 ;  /* 0x0000000409097c24 */ /* 0x001fca000f8e0200 */
[----:B-1----:R-:W-:-:S13]  /*0060*/  ISETP.GE.AND P0, PT, R9, UR5, PT ;  /* 0x0000000509007c0c */ /* 0x002fda000bf06270 */
[----:B------:R-:W-:Y:S05]  /*0070*/  @P0 EXIT ;  /* 0x000000000000094d */ /* 0x000fea0003800000 */
[----:B------:R-:W0:Y:S01]  /*0080*/  LDC.64 R2, c[0x0][0x380] ;  /* 0x0000e000ff027b82 */ /* 0x000e220000000a00 */
[----:B------:R-:W1:Y:S01]  /*0090*/  LDCU.64 UR4, c[0x0][0x358] ;  /* 0x00006b00ff0477ac */ /* 0x000e620008000a00 */
[----:B0-----:R-:W-:-:S05]  /*00a0*/  IMAD.WIDE R2, R9, 0x4, R2 ;  /* 0x0000000409027825 */ /* 0x001fca00078e0202 */
[----:B-1----:R-:W2:Y:S02]  /*00b0*/  LDG.E R11, desc[UR4][R2.64] ;  /* 0x00000004020b7981 */ /* 0x002ea4000c1e1900 */
[----:B--2---:R-:W-:-:S13]  /*00c0*/  FSETP.NEU.AND P0, PT, R11, RZ, PT ;  /* 0x000000ff0b00720b */ /* 0x004fda0003f0d000 */
[----:B------:R-:W-:Y:S05]  /*00d0*/  @!P0 EXIT ;  /* 0x000000000000894d */ /* 0x000fea0003800000 */
[----:B------:R-:W0:Y:S08]  /*00e0*/  LDC.64 R2, c[0x0][0x388] ;  /* 0x0000e200ff027b82 */ /* 0x000e300000000a00 */
[----:B------:R-:W1:Y:S08]  /*00f0*/  LDC.64 R4, c[0x0][0x398] ;  /* 0x0000e600ff047b82 */ /* 0x000e700000000a00 */
[----:B------:R-:W2:Y:S01]  /*0100*/  LDC.64 R6, c[0x0][0x3a0] ;  /* 0x0000e800ff067b82 */ /* 0x000ea20000000a00 */
[----:B0-----:R-:W-:-:S06]  /*0110*/  IMAD.WIDE R2, R9, 0x4, R2 ;  /* 0x0000000409027825 */ /* 0x001fcc00078e0202 */
[----:B------:R-:W1:Y:S02]  /*0120*/  LDG.E R3, desc[UR4][R2.64] ;  /* 0x0000000402037981 */ /* 0x000e64000c1e1900 */
[----:B-1----:R-:W-:-:S04]  /*0130*/  IMAD.WIDE R4, R3, 0x4, R4 ;  /* 0x0000000403047825 */ /* 0x002fc800078e0204 */
[----:B--2---:R-:W-:Y:S01]  /*0140*/  IMAD.WIDE R6, R3, 0x4, R6 ;  /* 0x0000000403067825 */ /* 0x004fe200078e0206 */
[----:B------:R-:W-:Y:S04]  /*0150*/  STG.E desc[UR4][R4.64], R11 ;  /* 0x0000000b04007986 */ /* 0x000fe8000c101904 */
[----:B------:R-:W-:Y:S01]  /*0160*/  STG.E desc[UR4][R6.64], R9 ;  /* 0x0000000906007986 */ /* 0x000fe2000c101904 */
[----:B------:R-:W-:Y:S05]  /*0170*/  EXIT ;  /* 0x000000000000794d */ /* 0x000fea0003800000 */
.L_x_0:
[----:B------:R-:W-:-:S00]  /*0180*/  BRA `(.L_x_0) ;  /* 0xfffffffc00fc7947 */ /* 0x000fc0000383ffff */
[----:B------:R-:W-:-:S00]  /*0190*/  NOP ;  /* 0x0000000000007918 */ /* 0x000fc00000000000 */
        /* <DEDUP_REMOVED lines=14> */
.L_x_6:


//--------------------- .text._Z12to_exclusivePii --------------------------
	.section	.text._Z12to_exclusivePii,"ax",@progbits
	.align	128
        .global         _Z12to_exclusivePii
        .type           _Z12to_exclusivePii,@function
        .size           _Z12to_exclusivePii,(.L_x_7 - _Z12to_exclusivePii)
        .other          _Z12to_exclusivePii,@"STO_CUDA_ENTRY STV_DEFAULT"
_Z12to_exclusivePii:
.text._Z12to_exclusivePii:
        /* <DEDUP_REMOVED lines=8> */
[----:B------:R-:W-:Y:S01]  /*0080*/  ISETP.NE.AND P0, PT, R5, RZ, PT ;  /* 0x000000ff0500720c */ /* 0x000fe20003f05270 */
[----:B------:R-:W0:-:S12]  /*0090*/  LDCU.64 UR4, c[0x0][0x358] ;  /* 0x00006b00ff0477ac */ /* 0x000e180008000a00 */
[----:B------:R-:W0:Y:S02]  /*00a0*/  @!P0 LDC.64 R2, c[0x0][0x380] ;  /* 0x0000e000ff028b82 */ /* 0x000e240000000a00 */
[----:B0-----:R0:W-:Y:S01]  /*00b0*/  @!P0 STG.E desc[UR4][R2.64], RZ ;  /* 0x000000ff02008986 */ /* 0x0011e2000c101904 */
[----:B------:R-:W-:Y:S05]  /*00c0*/  @!P0 EXIT ;  /* 0x000000000000894d */ /* 0x000fea0003800000 */
[----:B0-----:R-:W0:Y:S02]  /*00d0*/  LDC.64 R2, c[0x0][0x380] ;  /* 0x0000e000ff027b82 */ /* 0x001e240000000a00 */
[----:B0-----:R-:W-:-:S05]  /*00e0*/  IMAD.WIDE R2, R5, 0x4, R2 ;  /* 0x0000000405027825 */ /* 0x001fca00078e0202 */
[----:B------:R-:W2:Y:S04]  /*00f0*/  LDG.E R5, desc[UR4][R2.64+-0x4] ;  /* 0xfffffc0402057981 */ /* 0x000ea8000c1e1900 */
[----:B--2---:R-:W-:Y:S01]  /*0100*/  STG.E desc[UR4][R2.64], R5 ;  /* 0x0000000502007986 */ /* 0x004fe2000c101904 */
[----:B------:R-:W-:Y:S05]  /*0110*/  EXIT ;  /* 0x000000000000794d */ /* 0x000fea0003800000 */
.L_x_1:
        /* <DEDUP_REMOVED lines=14> */
.L_x_7:


//--------------------- .text._Z14inclusive_scanPii --------------------------
	.section	.text._Z14inclusive_scanPii,"ax",@progbits
	.align	128
        .global         _Z14inclusive_scanPii
        .type           _Z14inclusive_scanPii,@function
        .size           _Z14inclusive_scanPii,(.L_x_8 - _Z14inclusive_scanPii)
        .other          _Z14inclusive_scanPii,@"STO_CUDA_ENTRY STV_DEFAULT"
_Z14inclusive_scanPii:
.text._Z14inclusive_scanPii:
[----:B------:R-:W-:Y:S01]  /*0000*/  LDC R1, c[0x0][0x37c] ;  /* 0x0000df00ff017b82 */ /* 0x000fe20000000800 */
[----:B------:R-:W0:Y:S07]  /*0010*/  S2R R6, SR_TID.X ;  /* 0x0000000000067919 */ /* 0x000e2e0000002100 */
[----:B------:R-:W0:Y:S01]  /*0020*/  S2UR UR4, SR_CTAID.X ;  /* 0x00000000000479c3 */ /* 0x000e220000002500 */
[----:B------:R-:W1:Y:S01]  /*0030*/  LDCU UR5, c[0x0][0x388] ;  /* 0x00007100ff0577ac */ /* 0x000e620008000800 */
[----:B------:R-:W-:Y:S01]  /*0040*/  IMAD.MOV.U32 R0, RZ, RZ, RZ ;  /* 0x000000ffff007224 */ /* 0x000fe200078e00ff */
[----:B------:R-:W2:Y:S05]  /*0050*/  LDCU.64 UR6, c[0x0][0x358] ;  /* 0x00006b00ff0677ac */ /* 0x000eaa0008000a00 */
[----:B------:R-:W0:Y:S08]  /*0060*/  LDC R11, c[0x0][0x360] ;  /* 0x0000d800ff0b7b82 */ /* 0x000e300000000800 */
[----:B------:R-:W3:Y:S01]  /*0070*/  LDC.64 R2, c[0x0][0x380] ;  /* 0x0000e000ff027b82 */ /* 0x000ee20000000a00 */
[----:B0-----:R-:W-:-:S05]  /*0080*/  IMAD R5, R11, UR4, R6 ;  /* 0x000000040b057c24 */ /* 0x001fca000f8e0206 */
[C---:B-1----:R-:W-:Y:S01]  /*0090*/  ISETP.GE.U32.AND P0, PT, R5.reuse, UR5, PT ;  /* 0x0000000505007c0c */ /* 0x042fe2000bf06070 */
[----:B---3--:R-:W-:-:S12]  /*00a0*/  IMAD.WIDE.U32 R2, R5, 0x4, R2 ;  /* 0x0000000405027825 */ /* 0x008fd800078e0002 */
[----:B--2---:R-:W2:Y:S01]  /*00b0*/  @!P0 LDG.E R0, desc[UR6][R2.64] ;  /* 0x0000000602008981 */ /* 0x004ea2000c1e1900 */
[----:B------:R-:W0:Y:S01]  /*00c0*/  S2UR UR5, SR_CgaCtaId ;  /* 0x00000000000579c3 */ /* 0x000e220000008800 */
[----:B------:R-:W-:Y:S01]  /*00d0*/  UMOV UR4, 0x400 ;  /* 0x0000040000047882 */ /* 0x000fe20000000000 */
[----:B------:R-:W-:Y:S01]  /*00e0*/  ISETP.GE.U32.AND P0, PT, R11, 0x2, PT ;  /* 0x000000020b00780c */ /* 0x000fe20003f06070 */
[----:B0-----:R-:W-:-:S06]  /*00f0*/  ULEA UR4, UR5, UR4, 0x18 ;  /* 0x0000000405047291 */ /* 0x001fcc000f8ec0ff */
[----:B------:R-:W-:-:S05]  /*0100*/  LEA R7, R6, UR4, 0x2 ;  /* 0x0000000406077c11 */ /* 0x000fca000f8e10ff */
[----:B--2---:R0:W-:Y:S01]  /*0110*/  STS [R7], R0 ;  /* 0x0000000007007388 */ /* 0x0041e20000000800 */
[----:B------:R-:W-:Y:S06]  /*0120*/  BAR.SYNC.DEFER_BLOCKING 0x0 ;  /* 0x0000000000007b1d */ /* 0x000fec0000010000 */
[----:B------:R-:W-:Y:S05]  /*0130*/  @!P0 BRA `(.L_x_2) ;  /* 0x0000000000388947 */ /* 0x000fea0003800000 */
[----:B------:R-:W-:-:S05]  /*0140*/  UMOV UR5, 0x1 ;  /* 0x0000000100057882 */ /* 0x000fca0000000000 */
.L_x_3:
[----:B------:R-:W-:Y:S01]  /*0150*/  ISETP.GE.U32.AND P0, PT, R6, UR5, PT ;  /* 0x0000000506007c0c */ /* 0x000fe2000bf06070 */
[----:B0-----:R-:W-:-:S12]  /*0160*/  IMAD.MOV.U32 R0, RZ, RZ, RZ ;  /* 0x000000ffff007224 */ /* 0x001fd800078e00ff */
[----:B------:R-:W-:Y:S01]  /*0170*/  @P0 VIADD R4, R6, -UR5 ;  /* 0x8000000506040c36 */ /* 0x000fe20008000000 */
[----:B------:R-:W-:-:S04]  /*0180*/  USHF.L.U32 UR5, UR5, 0x1, URZ ;  /* 0x0000000105057899 */ /* 0x000fc800080006ff */
[----:B------:R-:W-:-:S05]  /*0190*/  @P0 LEA R4, R4, UR4, 0x2 ;  /* 0x0000000404040c11 */ /* 0x000fca000f8e10ff */
[----:B------:R-:W-:Y:S01]  /*01a0*/  @P0 LDS R0, [R4] ;  /* 0x0000000004000984 */ /* 0x000fe20000000800 */
[----:B------:R-:W-:Y:S06]  /*01b0*/  BAR.SYNC.DEFER_BLOCKING 0x0 ;  /* 0x0000000000007b1d */ /* 0x000fec0000010000 */
[----:B------:R-:W0:Y:S02]  /*01c0*/  @P0 LDS R9, [R7] ;  /* 0x0000000007090984 */ /* 0x000e240000000800 */
[----:B0-----:R-:W-:-:S05]  /*01d0*/  @P0 IMAD.IADD R0, R9, 0x1, R0 ;  /* 0x0000000109000824 */ /* 0x001fca00078e0200 */
[----:B------:R1:W-:Y:S01]  /*01e0*/  @P0 STS [R7], R0 ;  /* 0x0000000007000388 */ /* 0x0003e20000000800 */
[----:B------:R-:W-:Y:S01]  /*01f0*/  BAR.SYNC.DEFER_BLOCKING 0x0 ;  /* 0x0000000000007b1d */ /* 0x000fe20000010000 */
[----:B------:R-:W-:-:S13]  /*0200*/  ISETP.LE.U32.AND P0, PT, R11, UR5, PT ;  /* 0x000000050b007c0c */ /* 0x000fda000bf03070 */
[----:B-1----:R-:W-:Y:S05]  /*0210*/  @!P0 BRA `(.L_x_3) ;  /* 0xfffffffc00cc8947 */ /* 0x002fea000383ffff */
.L_x_2:
[----:B------:R-:W1:Y:S02]  /*0220*/  LDCU UR4, c[0x0][0x388] ;  /* 0x00007100ff0477ac */ /* 0x000e640008000800 */
[----:B-1----:R-:W-:-:S13]  /*0230*/  ISETP.GE.U32.AND P0, PT, R5, UR4, PT ;  /* 0x0000000405007c0c */ /* 0x002fda000bf06070 */
[----:B------:R-:W-:Y:S05]  /*0240*/  @P0 EXIT ;  /* 0x000000000000094d */ /* 0x000fea0003800000 */
[----:B0-----:R-:W0:Y:S04]  /*0250*/  LDS R7, [R7] ;  /* 0x0000000007077984 */ /* 0x001e280000000800 */
[----:B0-----:R-:W-:Y:S01]  /*0260*/  STG.E desc[UR6][R2.64], R7 ;  /* 0x0000000702007986 */ /* 0x001fe2000c101906 */
[----:B------:R-:W-:Y:S05]  /*0270*/  EXIT ;  /* 0x000000000000794d */ /* 0x000fea0003800000 */
.L_x_4:
        /* <DEDUP_REMOVED lines=16> */
.L_x_8:


//--------------------- .text._Z13mark_nonzerosPKfiPi --------------------------
	.section	.text._Z13mark_nonzerosPKfiPi,"ax",@progbits
	.align	128
        .global         _Z13mark_nonzerosPKfiPi
        .type           _Z13mark_nonzerosPKfiPi,@function
        .size           _Z13mark_nonzerosPKfiPi,(.L_x_9 - _Z13mark_nonzerosPKfiPi)
        .other          _Z13mark_nonzerosPKfiPi,@"STO_CUDA_ENTRY STV_DEFAULT"
_Z13mark_nonzerosPKfiPi:
.text._Z13mark_nonzerosPKfiPi:
        /* <DEDUP_REMOVED lines=9> */
[----:B------:R-:W1:Y:S07]  /*0090*/  LDCU.64 UR4, c[0x0][0x358] ;  /* 0x00006b00ff0477ac */ /* 0x000e6e0008000a00 */
[----:B------:R-:W2:Y:S01]  /*00a0*/  LDC.64 R4, c[0x0][0x390] ;  /* 0x0000e400ff047b82 */ /* 0x000ea20000000a00 */
[----:B0-----:R-:W-:-:S06]  /*00b0*/  IMAD.WIDE R2, R7, 0x4, R2 ;  /* 0x0000000407027825 */ /* 0x001fcc00078e0202 */
[----:B-1----:R-:W3:Y:S01]  /*00c0*/  LDG.E R2, desc[UR4][R2.64] ;  /* 0x0000000402027981 */ /* 0x002ee2000c1e1900 */
[----:B--2---:R-:W-:Y:S01]  /*00d0*/  IMAD.WIDE R4, R7, 0x4, R4 ;  /* 0x0000000407047825 */ /* 0x004fe200078e0204 */
[----:B---3--:R-:W-:-:S04]  /*00e0*/  FSETP.NEU.AND P0, PT, R2, RZ, PT ;  /* 0x000000ff0200720b */ /* 0x008fc80003f0d000 */
[----:B------:R-:W-:-:S05]  /*00f0*/  SEL R7, RZ, 0x1, !P0 ;  /* 0x00000001ff077807 */ /* 0x000fca0004000000 */
[----:B------:R-:W-:Y:S01]  /*0100*/  STG.E desc[UR4][R4.64], R7 ;  /* 0x0000000704007986 */ /* 0x000fe2000c101904 */
[----:B------:R-:W-:Y:S05]  /*0110*/  EXIT ;  /* 0x000000000000794d */ /* 0x000fea0003800000 */
.L_x_5:
        /* <DEDUP_REMOVED lines=14> */
.L_x_9:


//--------------------- .nv.shared._Z15scatter_nonzeroPKfPKiiPfPi --------------------------
	.section	.nv.shared._Z15scatter_nonzeroPKfPKiiPfPi,"aw",@nobits
	.sectionflags	@""
	.align	16
	.zero		1024


//--------------------- .nv.shared.reserved.0     --------------------------
	.section	.nv.shared.reserved.0,"aw",@nobits
	.weak		__nv_reservedSMEM_offset_0_alias
	.size		__nv_reservedSMEM_offset_0_alias, 0, 64
	.other		__nv_reservedSMEM_offset_0_alias,@"STO_CUDA_RESERVED_SHARED STV_DEFAULT"
__nv_reservedSMEM_offset_0_alias:
	.zero		0
	.zero		64


//--------------------- .nv.shared._Z12to_exclusivePii --------------------------
	.section	.nv.shared._Z12to_exclusivePii,"aw",@nobits
	.sectionflags	@""
	.align	16
	.zero		1024


//--------------------- .nv.shared._Z14inclusive_scanPii --------------------------
	.section	.nv.shared._Z14inclusive_scanPii,"aw",@nobits
	.sectionflags	@""
	.align	16
	.zero		1024


//--------------------- .nv.shared._Z13mark_nonzerosPKfiPi --------------------------
	.section	.nv.shared._Z13mark_nonzerosPKfiPi,"aw",@nobits
	.sectionflags	@""
	.align	16
	.zero		1024


//--------------------- .nv.constant0._Z15scatter_nonzeroPKfPKiiPfPi --------------------------
	.section	.nv.constant0._Z15scatter_nonzeroPKfPKiiPfPi,"a",@progbits
	.sectionflags	@""
	.align	4
.nv.constant0._Z15scatter_nonzeroPKfPKiiPfPi:
	.zero		936


//--------------------- .nv.constant0._Z12to_exclusivePii --------------------------
	.section	.nv.constant0._Z12to_exclusivePii,"a",@progbits
	.sectionflags	@""
	.align	4
.nv.constant0._Z12to_exclusivePii:
	.zero		908


//--------------------- .nv.constant0._Z14inclusive_scanPii --------------------------
	.section	.nv.constant0._Z14inclusive_scanPii,"a",@progbits
	.sectionflags	@""
	.align	4
.nv.constant0._Z14inclusive_scanPii:
	.zero		908


//--------------------- .nv.constant0._Z13mark_nonzerosPKfiPi --------------------------
	.section	.nv.constant0._Z13mark_nonzerosPKfiPi,"a",@progbits
	.sectionflags	@""
	.align	4
.nv.constant0._Z13mark_nonzerosPKfiPi:
	.zero		920


//--------------------- SYMBOLS --------------------------

	.type		.nv.reservedSmem.offset0,@object
	.size		.nv.reservedSmem.offset0,0x4
	.type		.nv.reservedSmem.cap,@object
	.size		.nv.reservedSmem.cap,0x4
